//
// Generated by NVIDIA NVVM Compiler
//
// Compiler Build ID: CL-36424714
// Cuda compilation tools, release 13.0, V13.0.88
// Based on NVVM 20.0.0
//

.version 9.0
.target sm_100
.address_size 64

	// .globl	default_function_kernel

.visible .entry default_function_kernel(
	.param .u64 .ptr .align 1 default_function_kernel_param_0,
	.param .u64 .ptr .align 1 default_function_kernel_param_1
)
.maxntid 5
{
	.reg .pred 	%p<6>;
	.reg .b16 	%rs<32>;
	.reg .b32 	%r<19>;
	.reg .b32 	%f<2>;
	.reg .b64 	%rd<9>;

	ld.param.u64 	%rd1, [default_function_kernel_param_0];
	ld.param.u64 	%rd2, [default_function_kernel_param_1];
	mov.u32 	%r1, %ctaid.x;
	mov.u32 	%r10, %tid.x;
	mad.lo.s32 	%r2, %r1, 5, %r10;
	setp.gt.u32 	%p1, %r2, 160;
	@%p1 bra 	$L__BB0_10;
	setp.lt.u32 	%p2, %r1, 23;
	@%p2 bra 	$L__BB0_3;
	cvt.u16.u32 	%rs11, %r2;
	mul.lo.s16 	%rs12, %rs11, 101;
	shr.u16 	%rs13, %rs12, 8;
	sub.s16 	%rs14, %rs11, %rs13;
	and.b16  	%rs15, %rs14, 254;
	shr.u16 	%rs16, %rs15, 1;
	add.s16 	%rs17, %rs16, %rs13;
	and.b16  	%rs18, %rs17, 240;
	shr.u16 	%rs19, %rs18, 4;
	cvt.u32.u16 	%r13, %rs19;
	sub.s32 	%r17, 8, %r13;
	bra.uni 	$L__BB0_5;
$L__BB0_3:
	setp.lt.u32 	%p3, %r2, 23;
	mov.b32 	%r17, 0;
	@%p3 bra 	$L__BB0_5;
	cvt.u16.u32 	%rs2, %r2;
	mul.lo.s16 	%rs3, %rs2, 101;
	shr.u16 	%rs4, %rs3, 8;
	sub.s16 	%rs5, %rs2, %rs4;
	and.b16  	%rs6, %rs5, 254;
	shr.u16 	%rs7, %rs6, 1;
	add.s16 	%rs8, %rs7, %rs4;
	and.b16  	%rs9, %rs8, 240;
	shr.u16 	%rs10, %rs9, 4;
	cvt.u32.u16 	%r12, %rs10;
	add.s32 	%r17, %r12, -1;
$L__BB0_5:
	cvt.u16.u32 	%rs20, %r2;
	mul.lo.s16 	%rs21, %rs20, 101;
	shr.u16 	%rs22, %rs21, 8;
	sub.s16 	%rs23, %rs20, %rs22;
	and.b16  	%rs24, %rs23, 254;
	shr.u16 	%rs25, %rs24, 1;
	add.s16 	%rs26, %rs25, %rs22;
	and.b16  	%rs27, %rs26, 240;
	shr.u16 	%rs28, %rs27, 4;
	mul.lo.s16 	%rs29, %rs28, 23;
	sub.s16 	%rs1, %rs20, %rs29;
	and.b16  	%rs30, %rs1, 255;
	cvt.u32.u16 	%r15, %rs1;
	and.b32  	%r6, %r15, 255;
	setp.eq.s16 	%p4, %rs30, 22;
	mov.b32 	%r18, 19;
	@%p4 bra 	$L__BB0_9;
	setp.gt.u16 	%p5, %rs30, 1;
	@%p5 bra 	$L__BB0_8;
	sub.s32 	%r18, 1, %r6;
	bra.uni 	$L__BB0_9;
$L__BB0_8:
	add.s32 	%r18, %r6, -2;
$L__BB0_9:
	mad.lo.s32 	%r16, %r17, 20, %r18;
	cvta.to.global.u64 	%rd3, %rd2;
	mul.wide.u32 	%rd4, %r16, 4;
	add.s64 	%rd5, %rd3, %rd4;
	ld.global.nc.f32 	%f1, [%rd5];
	cvta.to.global.u64 	%rd6, %rd1;
	mul.wide.u32 	%rd7, %r2, 4;
	add.s64 	%rd8, %rd6, %rd7;
	st.global.f32 	[%rd8], %f1;
$L__BB0_10:
	ret;

}


// ===== COMPILED SASS (sm_100) =====

	.target	sm_100

	.elftype	@"ET_EXEC"


//--------------------- .note.nv.tkinfo           --------------------------
	.section	.note.nv.tkinfo,"",@"SHT_NOTE"
	.sectionflags	@"SHF_NOTE_NV_TKINFO"
	.tkinfo
        /*0018*/ 	.word	0x00000002
        /*0030*/ 	.string	""
        /*0030*/ 	.string	"ptxas"
        /*0030*/ 	.string	"Cuda compilation tools, release 13.0, V13.0.88"
        /*0030*/ 	.string	"Build cuda_13.0.r13.0/compiler.36424714_0"
        /*0030*/ 	.string	"-arch sm_100 -m 64 "



//--------------------- .note.nv.cuinfo           --------------------------
	.section	.note.nv.cuinfo,"",@"SHT_NOTE"
	.sectionflags	@"SHF_NOTE_NV_CUINFO"
        /*0018*/ 	.short	0x0002
        /*001a*/ 	.short	0x0064
        /*001c*/ 	.short	0x0082
	.zero		2


//--------------------- .nv.info                  --------------------------
	.section	.nv.info,"",@"SHT_CUDA_INFO"
	.align	4


	//----- nvinfo : EIATTR_REGCOUNT
	.align		4
        /*0000*/ 	.byte	0x04, 0x2f
        /*0002*/ 	.short	(.L_1 - .L_0)
	.align		4
.L_0:
        /*0004*/ 	.word	index@(default_function_kernel)
        /*0008*/ 	.word	0x0000000a


	//----- nvinfo : EIATTR_FRAME_SIZE
	.align		4
.L_1:
        /*000c*/ 	.byte	0x04, 0x11
        /*000e*/ 	.short	(.L_3 - .L_2)
	.align		4
.L_2:
        /*0010*/ 	.word	index@(default_function_kernel)
        /*0014*/ 	.word	0x00000000


	//----- nvinfo : EIATTR_MIN_STACK_SIZE
	.align		4
.L_3:
        /*0018*/ 	.byte	0x04, 0x12
        /*001a*/ 	.short	(.L_5 - .L_4)
	.align		4
.L_4:
        /*001c*/ 	.word	index@(default_function_kernel)
        /*0020*/ 	.word	0x00000000
.L_5:


//--------------------- .nv.compat                --------------------------
	.section	.nv.compat,"",@"SHT_CUDA_COMPAT_INFO"
	.align	4
        /*0000*/ 	.byte	0x02, 0x09, 0x00, 0x00, 0x02, 0x02, 0x01, 0x00, 0x02, 0x05, 0x05, 0x00, 0x03, 0x07, 0x01, 0x01
        /*0010*/ 	.byte	0x02, 0x03, 0x00, 0x00, 0x02, 0x06, 0x01, 0x00, 0x04, 0x0b, 0x08, 0x00, 0x09, 0x00, 0x00, 0x00
        /*0020*/ 	.byte	0x00, 0x00, 0x00, 0x00


//--------------------- .nv.info.default_function_kernel --------------------------
	.section	.nv.info.default_function_kernel,"",@"SHT_CUDA_INFO"
	.sectionflags	@""
	.align	4


	//----- nvinfo : EIATTR_CUDA_API_VERSION
	.align		4
        /*0000*/ 	.byte	0x04, 0x37
        /*0002*/ 	.short	(.L_7 - .L_6)
.L_6:
        /*0004*/ 	.word	0x00000082


	//----- nvinfo : EIATTR_KPARAM_INFO
	.align		4
.L_7:
        /*0008*/ 	.byte	0x04, 0x17
        /*000a*/ 	.short	(.L_9 - .L_8)
.L_8:
        /*000c*/ 	.word	0x00000000
        /*0010*/ 	.short	0x0001
        /*0012*/ 	.short	0x0008
        /*0014*/ 	.byte	0x00, 0xf5, 0x21, 0x00


	//----- nvinfo : EIATTR_KPARAM_INFO
	.align		4
.L_9:
        /*0018*/ 	.byte	0x04, 0x17
        /*001a*/ 	.short	(.L_11 - .L_10)
.L_10:
        /*001c*/ 	.word	0x00000000
        /*0020*/ 	.short	0x0000
        /*0022*/ 	.short	0x0000
        /*0024*/ 	.byte	0x00, 0xf5, 0x21, 0x00


	//----- nvinfo : EIATTR_SPARSE_MMA_MASK
	.align		4
.L_11:
        /*0028*/ 	.byte	0x03, 0x50
        /*002a*/ 	.short	0x0000


	//----- nvinfo : EIATTR_MAXREG_COUNT
	.align		4
        /*002c*/ 	.byte	0x03, 0x1b
        /*002e*/ 	.short	0x00ff


	//----- nvinfo : EIATTR_MERCURY_ISA_VERSION
	.align		4
        /*0030*/ 	.byte	0x03, 0x5f
        /*0032*/ 	.short	0x0101


	//----- nvinfo : EIATTR_VRC_CTA_INIT_COUNT
	.align		4
        /*0034*/ 	.byte	0x02, 0x4a
	.zero		1
	.zero		1


	//----- nvinfo : EIATTR_EXIT_INSTR_OFFSETS
	.align		4
        /*0038*/ 	.byte	0x04, 0x1c
        /*003a*/ 	.short	(.L_13 - .L_12)


	//   ....[0]....
.L_12:
        /*003c*/ 	.word	0x00000050


	//   ....[1]....
        /*0040*/ 	.word	0x00000470


	//----- nvinfo : EIATTR_MAX_THREADS
	.align		4
.L_13:
        /*0044*/ 	.byte	0x04, 0x05
        /*0046*/ 	.short	(.L_15 - .L_14)
.L_14:
        /*0048*/ 	.word	0x00000005
        /*004c*/ 	.word	0x00000001
        /*0050*/ 	.word	0x00000001


	//----- nvinfo : EIATTR_CRS_STACK_SIZE
	.align		4
.L_15:
        /*0054*/ 	.byte	0x04, 0x1e
        /*0056*/ 	.short	(.L_17 - .L_16)
.L_16:
        /*0058*/ 	.word	0x00000000


	//----- nvinfo : EIATTR_CBANK_PARAM_SIZE
	.align		4
.L_17:
        /*005c*/ 	.byte	0x03, 0x19
        /*005e*/ 	.short	0x0010


	//----- nvinfo : EIATTR_PARAM_CBANK
	.align		4
        /*0060*/ 	.byte	0x04, 0x0a
        /*0062*/ 	.short	(.L_19 - .L_18)
	.align		4
.L_18:
        /*0064*/ 	.word	index@(.nv.constant0.default_function_kernel)
        /*0068*/ 	.short	0x0380
        /*006a*/ 	.short	0x0010


	//----- nvinfo : EIATTR_SW_WAR
	.align		4
.L_19:
        /*006c*/ 	.byte	0x04, 0x36
        /*006e*/ 	.short	(.L_21 - .L_20)
.L_20:
        /*0070*/ 	.word	0x00000008
.L_21:


//--------------------- .nv.callgraph             --------------------------
	.section	.nv.callgraph,"",@"SHT_CUDA_CALLGRAPH"
	.align	4
	.sectionentsize	8
	.align		4
        /*0000*/ 	.word	0x00000000
	.align		4
        /*0004*/ 	.word	0xffffffff
	.align		4
        /*0008*/ 	.word	0x00000000
	.align		4
        /*000c*/ 	.word	0xfffffffe
	.align		4
        /*0010*/ 	.word	0x00000000
	.align		4
        /*0014*/ 	.word	0xfffffffd
	.align		4
        /*0018*/ 	.word	0x00000000
	.align		4
        /*001c*/ 	.word	0xfffffffc


//--------------------- .text.default_function_kernel --------------------------
	.section	.text.default_function_kernel,"ax",@progbits
	.align	128
        .global         default_function_kernel
        .type           default_function_kernel,@function
        .size           default_function_kernel,(.L_x_6 - default_function_kernel)
        .other          default_function_kernel,@"STO_CUDA_ENTRY STV_DEFAULT"
default_function_kernel:
.text.default_function_kernel:
[----:B------:R-:W-:Y:S01]  /*0000*/  LDC R1, c[0x0][0x37c] ;  /* 0x0000df00ff017b82 */ /* 0x000fe20000000800 */
[----:B------:R-:W0:Y:S01]  /*0010*/  S2R R0, SR_CTAID.X ;  /* 0x0000000000007919 */ /* 0x000e220000002500 */
[----:B------:R-:W0:Y:S02]  /*0020*/  S2R R7, SR_TID.X ;  /* 0x0000000000077919 */ /* 0x000e240000002100 */
[----:B0-----:R-:W-:-:S05]  /*0030*/  IMAD R7, R0, 0x5, R7 ;  /* 0x0000000500077824 */ /* 0x001fca00078e0207 */
[----:B------:R-:W-:-:S13]  /*0040*/  ISETP.GT.U32.AND P0, PT, R7, 0xa0, PT ;  /* 0x000000a00700780c */ /* 0x000fda0003f04070 */
[----:B------:R-:W-:Y:S05]  /*0050*/  @P0 EXIT ;  /* 0x000000000000094d */ /* 0x000fea0003800000 */
[----:B------:R-:W-:-:S13]  /*0060*/  ISETP.GE.U32.AND P0, PT, R0, 0x17, PT ;  /* 0x000000170000780c */ /* 0x000fda0003f06070 */
[----:B------:R-:W-:Y:S05]  /*0070*/  @!P0 BRA `(.L_x_0) ;  /* 0x0000000000348947 */ /* 0x000fea0003800000 */
[----:B------:R-:W-:-:S05]  /*0080*/  PRMT R0, R7, 0x9910, RZ ;  /* 0x0000991007007816 */ /* 0x000fca00000000ff */
[----:B------:R-:W-:-:S05]  /*0090*/  IMAD R0, R0, 0x65, RZ ;  /* 0x0000006500007824 */ /* 0x000fca00078e02ff */
[----:B------:R-:W-:-:S04]  /*00a0*/  LOP3.LUT R0, R0, 0xffff, RZ, 0xc0, !PT ;  /* 0x0000ffff00007812 */ /* 0x000fc800078ec0ff */
[----:B------:R-:W-:-:S05]  /*00b0*/  SHF.R.U32.HI R0, RZ, 0x8, R0 ;  /* 0x00000008ff007819 */ /* 0x000fca0000011600 */
[----:B------:R-:W-:-:S05]  /*00c0*/  IMAD.MOV R2, RZ, RZ, -R0 ;  /* 0x000000ffff027224 */ /* 0x000fca00078e0a00 */
[----:B------:R-:W-:-:S05]  /*00d0*/  PRMT R2, R2, 0x7710, RZ ;  /* 0x0000771002027816 */ /* 0x000fca00000000ff */
[----:B------:R-:W-:-:S05]  /*00e0*/  IMAD.IADD R2, R7, 0x1, R2 ;  /* 0x0000000107027824 */ /* 0x000fca00078e0202 */
[----:B------:R-:W-:-:S04]  /*00f0*/  LOP3.LUT R3, R2, 0xfe, RZ, 0xc0, !PT ;  /* 0x000000fe02037812 */ /* 0x000fc800078ec0ff */
[----:B------:R-:W-:-:S04]  /*0100*/  LEA.HI R3, R3, R0, RZ, 0x1f ;  /* 0x0000000003037211 */ /* 0x000fc800078ff8ff */
[----:B------:R-:W-:-:S04]  /*0110*/  LOP3.LUT R3, R3, 0xf0, RZ, 0xc0, !PT ;  /* 0x000000f003037812 */ /* 0x000fc800078ec0ff */
[----:B------:R-:W-:-:S04]  /*0120*/  SHF.R.U32.HI R3, RZ, 0x4, R3 ;  /* 0x00000004ff037819 */ /* 0x000fc80000011603 */
[----:B------:R-:W-:Y:S01]  /*0130*/  IADD3 R0, PT, PT, -R3, 0x8, RZ ;  /* 0x0000000803007810 */ /* 0x000fe20007ffe1ff */
[----:B------:R-:W-:Y:S06]  /*0140*/  BRA `(.L_x_1) ;  /* 0x0000000000407947 */ /* 0x000fec0003800000 */
.L_x_0:
[----:B------:R-:W-:Y:S01]  /*0150*/  ISETP.GE.U32.AND P0, PT, R7, 0x17, PT ;  /* 0x000000170700780c */ /* 0x000fe20003f06070 */
[----:B------:R-:W-:Y:S01]  /*0160*/  BSSY.RECONVERGENT B0, `(.L_x_1) ;  /* 0x000000e000007945 */ /* 0x000fe20003800200 */
[----:B------:R-:W-:-:S11]  /*0170*/  IMAD.MOV.U32 R0, RZ, RZ, RZ ;  /* 0x000000ffff007224 */ /* 0x000fd600078e00ff */
        /* <DEDUP_REMOVED lines=11> */
[----:B------:R-:W-:-:S07]  /*0230*/  LEA.HI R0, R3, 0xffffffff, RZ, 0x1c ;  /* 0xffffffff03007811 */ /* 0x000fce00078fe0ff */
.L_x_2:
[----:B------:R-:W-:Y:S05]  /*0240*/  BSYNC.RECONVERGENT B0 ;  /* 0x0000000000007941 */ /* 0x000fea0003800200 */
.L_x_1:
[----:B------:R-:W-:Y:S01]  /*0250*/  PRMT R2, R7, 0x9910, RZ ;  /* 0x0000991007027816 */ /* 0x000fe200000000ff */
[----:B------:R-:W0:Y:S01]  /*0260*/  LDCU.64 UR4, c[0x0][0x358] ;  /* 0x00006b00ff0477ac */ /* 0x000e220008000a00 */
[----:B------:R-:W-:Y:S01]  /*0270*/  BSSY.RECONVERGENT B0, `(.L_x_3) ;  /* 0x0000019000007945 */ /* 0x000fe20003800200 */
[----:B------:R-:W-:Y:S02]  /*0280*/  IMAD.MOV.U32 R5, RZ, RZ, 0x13 ;  /* 0x00000013ff057424 */ /* 0x000fe400078e00ff */
        /* <DEDUP_REMOVED lines=10> */
[----:B------:R-:W-:-:S05]  /*0330*/  PRMT R2, R3, 0x9910, RZ ;  /* 0x0000991003027816 */ /* 0x000fca00000000ff */
[----:B------:R-:W-:-:S04]  /*0340*/  IMAD R2, R2, 0x17, RZ ;  /* 0x0000001702027824 */ /* 0x000fc800078e02ff */
[----:B------:R-:W-:-:S05]  /*0350*/  IMAD.MOV R2, RZ, RZ, -R2 ;  /* 0x000000ffff027224 */ /* 0x000fca00078e0a02 */
[----:B------:R-:W-:Y:S02]  /*0360*/  PRMT R4, R2, 0x7710, RZ ;  /* 0x0000771002047816 */ /* 0x000fe400000000ff */
[----:B------:R-:W1:Y:S03]  /*0370*/  LDC.64 R2, c[0x0][0x388] ;  /* 0x0000e200ff027b82 */ /* 0x000e660000000a00 */
[----:B------:R-:W-:-:S05]  /*0380*/  IMAD.IADD R4, R7, 0x1, R4 ;  /* 0x0000000107047824 */ /* 0x000fca00078e0204 */
[----:B------:R-:W-:-:S04]  /*0390*/  LOP3.LUT R6, R4, 0xff, RZ, 0xc0, !PT ;  /* 0x000000ff04067812 */ /* 0x000fc800078ec0ff */
[----:B------:R-:W-:-:S13]  /*03a0*/  ISETP.NE.AND P0, PT, R6, 0x16, PT ;  /* 0x000000160600780c */ /* 0x000fda0003f05270 */
[----:B0-----:R-:W-:Y:S05]  /*03b0*/  @!P0 BRA `(.L_x_4) ;  /* 0x0000000000108947 */ /* 0x001fea0003800000 */
[----:B------:R-:W-:Y:S02]  /*03c0*/  ISETP.GT.U32.AND P0, PT, R6, 0x1, PT ;  /* 0x000000010600780c */ /* 0x000fe40003f04070 */
[----:B------:R-:W-:-:S11]  /*03d0*/  LOP3.LUT R4, R4, 0xff, RZ, 0xc0, !PT ;  /* 0x000000ff04047812 */ /* 0x000fd600078ec0ff */
[C---:B------:R-:W-:Y:S01]  /*03e0*/  @!P0 IADD3 R5, PT, PT, -R4.reuse, 0x1, RZ ;  /* 0x0000000104058810 */ /* 0x040fe20007ffe1ff */
[----:B------:R-:W-:-:S07]  /*03f0*/  @P0 VIADD R5, R4, 0xfffffffe ;  /* 0xfffffffe04050836 */ /* 0x000fce0000000000 */
.L_x_4:
[----:B------:R-:W-:Y:S05]  /*0400*/  BSYNC.RECONVERGENT B0 ;  /* 0x0000000000007941 */ /* 0x000fea0003800200 */
.L_x_3:
[----:B------:R-:W-:-:S04]  /*0410*/  IMAD R5, R0, 0x14, R5 ;  /* 0x0000001400057824 */ /* 0x000fc800078e0205 */
[----:B-1----:R-:W-:Y:S02]  /*0420*/  IMAD.WIDE.U32 R2, R5, 0x4, R2 ;  /* 0x0000000405027825 */ /* 0x002fe400078e0002 */
[----:B------:R-:W0:Y:S04]  /*0430*/  LDC.64 R4, c[0x0][0x380] ;  /* 0x0000e000ff047b82 */ /* 0x000e280000000a00 */
[----:B------:R-:W2:Y:S01]  /*0440*/  LDG.E.CONSTANT R3, desc[UR4][R2.64] ;  /* 0x0000000402037981 */ /* 0x000ea2000c1e9900 */
[----:B0-----:R-:W-:-:S05]  /*0450*/  IMAD.WIDE.U32 R4, R7, 0x4, R4 ;  /* 0x0000000407047825 */ /* 0x001fca00078e0004 */
[----:B--2---:R-:W-:Y:S01]  /*0460*/  STG.E desc[UR4][R4.64], R3 ;  /* 0x0000000304007986 */ /* 0x004fe2000c101904 */
[----:B------:R-:W-:Y:S05]  /*0470*/  EXIT ;  /* 0x000000000000794d */ /* 0x000fea0003800000 */
.L_x_5:
[----:B------:R-:W-:-:S00]  /*0480*/  BRA `(.L_x_5) ;  /* 0xfffffffc00fc7947 */ /* 0x000fc0000383ffff */
[----:B------:R-:W-:-:S00]  /*0490*/  NOP ;  /* 0x0000000000007918 */ /* 0x000fc00000000000 */
        /* <DEDUP_REMOVED lines=14> */
.L_x_6:


//--------------------- .nv.shared.reserved.0     --------------------------
	.section	.nv.shared.reserved.0,"aw",@nobits
	.weak		__nv_reservedSMEM_offset_0_alias
	.size		__nv_reservedSMEM_offset_0_alias, 0, 64
	.other		__nv_reservedSMEM_offset_0_alias,@"STO_CUDA_RESERVED_SHARED STV_DEFAULT"
__nv_reservedSMEM_offset_0_alias:
	.zero		0
	.zero		64


//--------------------- .nv.constant0.default_function_kernel --------------------------
	.section	.nv.constant0.default_function_kernel,"a",@progbits
	.sectionflags	@""
	.align	4
.nv.constant0.default_function_kernel:
	.zero		912


//--------------------- SYMBOLS --------------------------

	.type		.nv.reservedSmem.offset0,@object
	.size		.nv.reservedSmem.offset0,0x4
